//
// Generated by NVIDIA NVVM Compiler
//
// Compiler Build ID: CL-36424714
// Cuda compilation tools, release 13.0, V13.0.88
// Based on NVVM 20.0.0
//

.version 9.0
.target sm_100
.address_size 64

	// .globl	_Z19matmul_sharedMemoryPKfS0_Pfm

.visible .entry _Z19matmul_sharedMemoryPKfS0_Pfm(
	.param .u64 .ptr .align 1 _Z19matmul_sharedMemoryPKfS0_Pfm_param_0,
	.param .u64 .ptr .align 1 _Z19matmul_sharedMemoryPKfS0_Pfm_param_1,
	.param .u64 .ptr .align 1 _Z19matmul_sharedMemoryPKfS0_Pfm_param_2,
	.param .u64 _Z19matmul_sharedMemoryPKfS0_Pfm_param_3
)
{


	ret;

}


// ===== COMPILED SASS (sm_100) =====

	.target	sm_100

	.elftype	@"ET_EXEC"


//--------------------- .note.nv.tkinfo           --------------------------
	.section	.note.nv.tkinfo,"",@"SHT_NOTE"
	.sectionflags	@"SHF_NOTE_NV_TKINFO"
	.tkinfo
        /*0018*/ 	.word	0x00000002
        /*0030*/ 	.string	""
        /*0030*/ 	.string	"ptxas"
        /*0030*/ 	.string	"Cuda compilation tools, release 13.0, V13.0.88"
        /*0030*/ 	.string	"Build cuda_13.0.r13.0/compiler.36424714_0"
        /*0030*/ 	.string	"-arch sm_100 -m 64 "



//--------------------- .note.nv.cuinfo           --------------------------
	.section	.note.nv.cuinfo,"",@"SHT_NOTE"
	.sectionflags	@"SHF_NOTE_NV_CUINFO"
        /*0018*/ 	.short	0x0002
        /*001a*/ 	.short	0x0064
        /*001c*/ 	.short	0x0082
	.zero		2


//--------------------- .nv.info                  --------------------------
	.section	.nv.info,"",@"SHT_CUDA_INFO"
	.align	4


	//----- nvinfo : EIATTR_REGCOUNT
	.align		4
        /*0000*/ 	.byte	0x04, 0x2f
        /*0002*/ 	.short	(.L_1 - .L_0)
	.align		4
.L_0:
        /*0004*/ 	.word	index@(_Z19matmul_sharedMemoryPKfS0_Pfm)
        /*0008*/ 	.word	0x00000004


	//----- nvinfo : EIATTR_FRAME_SIZE
	.align		4
.L_1:
        /*000c*/ 	.byte	0x04, 0x11
        /*000e*/ 	.short	(.L_3 - .L_2)
	.align		4
.L_2:
        /*0010*/ 	.word	index@(_Z19matmul_sharedMemoryPKfS0_Pfm)
        /*0014*/ 	.word	0x00000000


	//----- nvinfo : EIATTR_MIN_STACK_SIZE
	.align		4
.L_3:
        /*0018*/ 	.byte	0x04, 0x12
        /*001a*/ 	.short	(.L_5 - .L_4)
	.align		4
.L_4:
        /*001c*/ 	.word	index@(_Z19matmul_sharedMemoryPKfS0_Pfm)
        /*0020*/ 	.word	0x00000000
.L_5:


//--------------------- .nv.compat                --------------------------
	.section	.nv.compat,"",@"SHT_CUDA_COMPAT_INFO"
	.align	4
        /*0000*/ 	.byte	0x02, 0x09, 0x00, 0x00, 0x02, 0x02, 0x01, 0x00, 0x02, 0x05, 0x05, 0x00, 0x03, 0x07, 0x01, 0x01
        /*0010*/ 	.byte	0x02, 0x03, 0x00, 0x00, 0x02, 0x06, 0x01, 0x00, 0x04, 0x0b, 0x08, 0x00, 0x09, 0x00, 0x00, 0x00
        /*0020*/ 	.byte	0x00, 0x00, 0x00, 0x00


//--------------------- .nv.info._Z19matmul_sharedMemoryPKfS0_Pfm --------------------------
	.section	.nv.info._Z19matmul_sharedMemoryPKfS0_Pfm,"",@"SHT_CUDA_INFO"
	.sectionflags	@""
	.align	4


	//----- nvinfo : EIATTR_CUDA_API_VERSION
	.align		4
        /*0000*/ 	.byte	0x04, 0x37
        /*0002*/ 	.short	(.L_7 - .L_6)
.L_6:
        /*0004*/ 	.word	0x00000082


	//----- nvinfo : EIATTR_KPARAM_INFO
	.align		4
.L_7:
        /*0008*/ 	.byte	0x04, 0x17
        /*000a*/ 	.short	(.L_9 - .L_8)
.L_8:
        /*000c*/ 	.word	0x00000000
        /*0010*/ 	.short	0x0003
        /*0012*/ 	.short	0x0018
        /*0014*/ 	.byte	0x00, 0xf0, 0x21, 0x00


	//----- nvinfo : EIATTR_KPARAM_INFO
	.align		4
.L_9:
        /*0018*/ 	.byte	0x04, 0x17
        /*001a*/ 	.short	(.L_11 - .L_10)
.L_10:
        /*001c*/ 	.word	0x00000000
        /*0020*/ 	.short	0x0002
        /*0022*/ 	.short	0x0010
        /*0024*/ 	.byte	0x00, 0xf5, 0x21, 0x00


	//----- nvinfo : EIATTR_KPARAM_INFO
	.align		4
.L_11:
        /*0028*/ 	.byte	0x04, 0x17
        /*002a*/ 	.short	(.L_13 - .L_12)
.L_12:
        /*002c*/ 	.word	0x00000000
        /*0030*/ 	.short	0x0001
        /*0032*/ 	.short	0x0008
        /*0034*/ 	.byte	0x00, 0xf5, 0x21, 0x00


	//----- nvinfo : EIATTR_KPARAM_INFO
	.align		4
.L_13:
        /*0038*/ 	.byte	0x04, 0x17
        /*003a*/ 	.short	(.L_15 - .L_14)
.L_14:
        /*003c*/ 	.word	0x00000000
        /*0040*/ 	.short	0x0000
        /*0042*/ 	.short	0x0000
        /*0044*/ 	.byte	0x00, 0xf5, 0x21, 0x00


	//----- nvinfo : EIATTR_SPARSE_MMA_MASK
	.align		4
.L_15:
        /*0048*/ 	.byte	0x03, 0x50
        /*004a*/ 	.short	0x0000


	//----- nvinfo : EIATTR_MAXREG_COUNT
	.align		4
        /*004c*/ 	.byte	0x03, 0x1b
        /*004e*/ 	.short	0x00ff


	//----- nvinfo : EIATTR_MERCURY_ISA_VERSION
	.align		4
        /*0050*/ 	.byte	0x03, 0x5f
        /*0052*/ 	.short	0x0101


	//----- nvinfo : EIATTR_VRC_CTA_INIT_COUNT
	.align		4
        /*0054*/ 	.byte	0x02, 0x4a
	.zero		1
	.zero		1


	//----- nvinfo : EIATTR_EXIT_INSTR_OFFSETS
	.align		4
        /*0058*/ 	.byte	0x04, 0x1c
        /*005a*/ 	.short	(.L_17 - .L_16)


	//   ....[0]....
.L_16:
        /*005c*/ 	.word	0x00000010


	//----- nvinfo : EIATTR_CBANK_PARAM_SIZE
	.align		4
.L_17:
        /*0060*/ 	.byte	0x03, 0x19
        /*0062*/ 	.short	0x0020


	//----- nvinfo : EIATTR_PARAM_CBANK
	.align		4
        /*0064*/ 	.byte	0x04, 0x0a
        /*0066*/ 	.short	(.L_19 - .L_18)
	.align		4
.L_18:
        /*0068*/ 	.word	index@(.nv.constant0._Z19matmul_sharedMemoryPKfS0_Pfm)
        /*006c*/ 	.short	0x0380
        /*006e*/ 	.short	0x0020


	//----- nvinfo : EIATTR_SW_WAR
	.align		4
.L_19:
        /*0070*/ 	.byte	0x04, 0x36
        /*0072*/ 	.short	(.L_21 - .L_20)
.L_20:
        /*0074*/ 	.word	0x00000008
.L_21:


//--------------------- .nv.callgraph             --------------------------
	.section	.nv.callgraph,"",@"SHT_CUDA_CALLGRAPH"
	.align	4
	.sectionentsize	8
	.align		4
        /*0000*/ 	.word	0x00000000
	.align		4
        /*0004*/ 	.word	0xffffffff
	.align		4
        /*0008*/ 	.word	0x00000000
	.align		4
        /*000c*/ 	.word	0xfffffffe
	.align		4
        /*0010*/ 	.word	0x00000000
	.align		4
        /*0014*/ 	.word	0xfffffffd
	.align		4
        /*0018*/ 	.word	0x00000000
	.align		4
        /*001c*/ 	.word	0xfffffffc


//--------------------- .text._Z19matmul_sharedMemoryPKfS0_Pfm --------------------------
	.section	.text._Z19matmul_sharedMemoryPKfS0_Pfm,"ax",@progbits
	.align	128
        .global         _Z19matmul_sharedMemoryPKfS0_Pfm
        .type           _Z19matmul_sharedMemoryPKfS0_Pfm,@function
        .size           _Z19matmul_sharedMemoryPKfS0_Pfm,(.L_x_1 - _Z19matmul_sharedMemoryPKfS0_Pfm)
        .other          _Z19matmul_sharedMemoryPKfS0_Pfm,@"STO_CUDA_ENTRY STV_DEFAULT"
_Z19matmul_sharedMemoryPKfS0_Pfm:
.text._Z19matmul_sharedMemoryPKfS0_Pfm:
[----:B------:R-:W-:Y:S01]  /*0000*/  LDC R1, c[0x0][0x37c] ;  /* 0x0000df00ff017b82 */ /* 0x000fe20000000800 */
[----:B------:R-:W-:Y:S05]  /*0010*/  EXIT ;  /* 0x000000000000794d */ /* 0x000fea0003800000 */
.L_x_0:
[----:B------:R-:W-:-:S00]  /*0020*/  BRA `(.L_x_0) ;  /* 0xfffffffc00fc7947 */ /* 0x000fc0000383ffff */
[----:B------:R-:W-:-:S00]  /*0030*/  NOP ;  /* 0x0000000000007918 */ /* 0x000fc00000000000 */
        /* <DEDUP_REMOVED lines=12> */
.L_x_1:


//--------------------- .nv.shared.reserved.0     --------------------------
	.section	.nv.shared.reserved.0,"aw",@nobits
	.weak		__nv_reservedSMEM_offset_0_alias
	.size		__nv_reservedSMEM_offset_0_alias, 0, 64
	.other		__nv_reservedSMEM_offset_0_alias,@"STO_CUDA_RESERVED_SHARED STV_DEFAULT"
__nv_reservedSMEM_offset_0_alias:
	.zero		0
	.zero		64


//--------------------- .nv.constant0._Z19matmul_sharedMemoryPKfS0_Pfm --------------------------
	.section	.nv.constant0._Z19matmul_sharedMemoryPKfS0_Pfm,"a",@progbits
	.sectionflags	@""
	.align	4
.nv.constant0._Z19matmul_sharedMemoryPKfS0_Pfm:
	.zero		928


//--------------------- SYMBOLS --------------------------

	.type		.nv.reservedSmem.offset0,@object
	.size		.nv.reservedSmem.offset0,0x4
